//
// Generated by NVIDIA NVVM Compiler
//
// Compiler Build ID: CL-36424714
// Cuda compilation tools, release 13.0, V13.0.88
// Based on NVVM 20.0.0
//

.version 9.0
.target sm_100
.address_size 64

	// .globl	_Z15histogramKernelPiS_ii

.visible .entry _Z15histogramKernelPiS_ii(
	.param .u64 .ptr .align 1 _Z15histogramKernelPiS_ii_param_0,
	.param .u64 .ptr .align 1 _Z15histogramKernelPiS_ii_param_1,
	.param .u32 _Z15histogramKernelPiS_ii_param_2,
	.param .u32 _Z15histogramKernelPiS_ii_param_3
)
{
	.reg .pred 	%p<2>;
	.reg .b32 	%r<10>;
	.reg .b64 	%rd<9>;

	ld.param.u64 	%rd1, [_Z15histogramKernelPiS_ii_param_0];
	ld.param.u64 	%rd2, [_Z15histogramKernelPiS_ii_param_1];
	ld.param.u32 	%r3, [_Z15histogramKernelPiS_ii_param_2];
	ld.param.u32 	%r2, [_Z15histogramKernelPiS_ii_param_3];
	mov.u32 	%r4, %ctaid.x;
	mov.u32 	%r5, %ntid.x;
	mov.u32 	%r6, %tid.x;
	mad.lo.s32 	%r1, %r4, %r5, %r6;
	setp.ge.s32 	%p1, %r1, %r3;
	@%p1 bra 	$L__BB0_2;
	cvta.to.global.u64 	%rd3, %rd1;
	cvta.to.global.u64 	%rd4, %rd2;
	mul.wide.s32 	%rd5, %r1, 4;
	add.s64 	%rd6, %rd3, %rd5;
	ld.global.u32 	%r7, [%rd6];
	sub.s32 	%r8, %r7, %r2;
	mul.wide.s32 	%rd7, %r8, 4;
	add.s64 	%rd8, %rd4, %rd7;
	atom.global.add.u32 	%r9, [%rd8], 1;
$L__BB0_2:
	ret;

}


// ===== COMPILED SASS (sm_100) =====

	.target	sm_100

	.elftype	@"ET_EXEC"


//--------------------- .note.nv.tkinfo           --------------------------
	.section	.note.nv.tkinfo,"",@"SHT_NOTE"
	.sectionflags	@"SHF_NOTE_NV_TKINFO"
	.tkinfo
        /*0018*/ 	.word	0x00000002
        /*0030*/ 	.string	""
        /*0030*/ 	.string	"ptxas"
        /*0030*/ 	.string	"Cuda compilation tools, release 13.0, V13.0.88"
        /*0030*/ 	.string	"Build cuda_13.0.r13.0/compiler.36424714_0"
        /*0030*/ 	.string	"-arch sm_100 -m 64 "



//--------------------- .note.nv.cuinfo           --------------------------
	.section	.note.nv.cuinfo,"",@"SHT_NOTE"
	.sectionflags	@"SHF_NOTE_NV_CUINFO"
        /*0018*/ 	.short	0x0002
        /*001a*/ 	.short	0x0064
        /*001c*/ 	.short	0x0082
	.zero		2


//--------------------- .nv.info                  --------------------------
	.section	.nv.info,"",@"SHT_CUDA_INFO"
	.align	4


	//----- nvinfo : EIATTR_REGCOUNT
	.align		4
        /*0000*/ 	.byte	0x04, 0x2f
        /*0002*/ 	.short	(.L_1 - .L_0)
	.align		4
.L_0:
        /*0004*/ 	.word	index@(_Z15histogramKernelPiS_ii)
        /*0008*/ 	.word	0x0000000c


	//----- nvinfo : EIATTR_FRAME_SIZE
	.align		4
.L_1:
        /*000c*/ 	.byte	0x04, 0x11
        /*000e*/ 	.short	(.L_3 - .L_2)
	.align		4
.L_2:
        /*0010*/ 	.word	index@(_Z15histogramKernelPiS_ii)
        /*0014*/ 	.word	0x00000000


	//----- nvinfo : EIATTR_MIN_STACK_SIZE
	.align		4
.L_3:
        /*0018*/ 	.byte	0x04, 0x12
        /*001a*/ 	.short	(.L_5 - .L_4)
	.align		4
.L_4:
        /*001c*/ 	.word	index@(_Z15histogramKernelPiS_ii)
        /*0020*/ 	.word	0x00000000
.L_5:


//--------------------- .nv.compat                --------------------------
	.section	.nv.compat,"",@"SHT_CUDA_COMPAT_INFO"
	.align	4
        /*0000*/ 	.byte	0x02, 0x09, 0x00, 0x00, 0x02, 0x02, 0x01, 0x00, 0x02, 0x05, 0x05, 0x00, 0x03, 0x07, 0x01, 0x01
        /*0010*/ 	.byte	0x02, 0x03, 0x00, 0x00, 0x02, 0x06, 0x01, 0x00, 0x04, 0x0b, 0x08, 0x00, 0x09, 0x00, 0x00, 0x00
        /*0020*/ 	.byte	0x00, 0x00, 0x00, 0x00


//--------------------- .nv.info._Z15histogramKernelPiS_ii --------------------------
	.section	.nv.info._Z15histogramKernelPiS_ii,"",@"SHT_CUDA_INFO"
	.sectionflags	@""
	.align	4


	//----- nvinfo : EIATTR_CUDA_API_VERSION
	.align		4
        /*0000*/ 	.byte	0x04, 0x37
        /*0002*/ 	.short	(.L_7 - .L_6)
.L_6:
        /*0004*/ 	.word	0x00000082


	//----- nvinfo : EIATTR_KPARAM_INFO
	.align		4
.L_7:
        /*0008*/ 	.byte	0x04, 0x17
        /*000a*/ 	.short	(.L_9 - .L_8)
.L_8:
        /*000c*/ 	.word	0x00000000
        /*0010*/ 	.short	0x0003
        /*0012*/ 	.short	0x0014
        /*0014*/ 	.byte	0x00, 0xf0, 0x11, 0x00


	//----- nvinfo : EIATTR_KPARAM_INFO
	.align		4
.L_9:
        /*0018*/ 	.byte	0x04, 0x17
        /*001a*/ 	.short	(.L_11 - .L_10)
.L_10:
        /*001c*/ 	.word	0x00000000
        /*0020*/ 	.short	0x0002
        /*0022*/ 	.short	0x0010
        /*0024*/ 	.byte	0x00, 0xf0, 0x11, 0x00


	//----- nvinfo : EIATTR_KPARAM_INFO
	.align		4
.L_11:
        /*0028*/ 	.byte	0x04, 0x17
        /*002a*/ 	.short	(.L_13 - .L_12)
.L_12:
        /*002c*/ 	.word	0x00000000
        /*0030*/ 	.short	0x0001
        /*0032*/ 	.short	0x0008
        /*0034*/ 	.byte	0x00, 0xf5, 0x21, 0x00


	//----- nvinfo : EIATTR_KPARAM_INFO
	.align		4
.L_13:
        /*0038*/ 	.byte	0x04, 0x17
        /*003a*/ 	.short	(.L_15 - .L_14)
.L_14:
        /*003c*/ 	.word	0x00000000
        /*0040*/ 	.short	0x0000
        /*0042*/ 	.short	0x0000
        /*0044*/ 	.byte	0x00, 0xf5, 0x21, 0x00


	//----- nvinfo : EIATTR_SPARSE_MMA_MASK
	.align		4
.L_15:
        /*0048*/ 	.byte	0x03, 0x50
        /*004a*/ 	.short	0x0000


	//----- nvinfo : EIATTR_MAXREG_COUNT
	.align		4
        /*004c*/ 	.byte	0x03, 0x1b
        /*004e*/ 	.short	0x00ff


	//----- nvinfo : EIATTR_MERCURY_ISA_VERSION
	.align		4
        /*0050*/ 	.byte	0x03, 0x5f
        /*0052*/ 	.short	0x0101


	//----- nvinfo : EIATTR_VRC_CTA_INIT_COUNT
	.align		4
        /*0054*/ 	.byte	0x02, 0x4a
	.zero		1
	.zero		1


	//----- nvinfo : EIATTR_EXIT_INSTR_OFFSETS
	.align		4
        /*0058*/ 	.byte	0x04, 0x1c
        /*005a*/ 	.short	(.L_17 - .L_16)


	//   ....[0]....
.L_16:
        /*005c*/ 	.word	0x00000070


	//   ....[1]....
        /*0060*/ 	.word	0x00000120


	//----- nvinfo : EIATTR_CBANK_PARAM_SIZE
	.align		4
.L_17:
        /*0064*/ 	.byte	0x03, 0x19
        /*0066*/ 	.short	0x0018


	//----- nvinfo : EIATTR_PARAM_CBANK
	.align		4
        /*0068*/ 	.byte	0x04, 0x0a
        /*006a*/ 	.short	(.L_19 - .L_18)
	.align		4
.L_18:
        /*006c*/ 	.word	index@(.nv.constant0._Z15histogramKernelPiS_ii)
        /*0070*/ 	.short	0x0380
        /*0072*/ 	.short	0x0018


	//----- nvinfo : EIATTR_SW_WAR
	.align		4
.L_19:
        /*0074*/ 	.byte	0x04, 0x36
        /*0076*/ 	.short	(.L_21 - .L_20)
.L_20:
        /*0078*/ 	.word	0x00000008
.L_21:


//--------------------- .nv.callgraph             --------------------------
	.section	.nv.callgraph,"",@"SHT_CUDA_CALLGRAPH"
	.align	4
	.sectionentsize	8
	.align		4
        /*0000*/ 	.word	0x00000000
	.align		4
        /*0004*/ 	.word	0xffffffff
	.align		4
        /*0008*/ 	.word	0x00000000
	.align		4
        /*000c*/ 	.word	0xfffffffe
	.align		4
        /*0010*/ 	.word	0x00000000
	.align		4
        /*0014*/ 	.word	0xfffffffd
	.align		4
        /*0018*/ 	.word	0x00000000
	.align		4
        /*001c*/ 	.word	0xfffffffc


//--------------------- .text._Z15histogramKernelPiS_ii --------------------------
	.section	.text._Z15histogramKernelPiS_ii,"ax",@progbits
	.align	128
        .global         _Z15histogramKernelPiS_ii
        .type           _Z15histogramKernelPiS_ii,@function
        .size           _Z15histogramKernelPiS_ii,(.L_x_1 - _Z15histogramKernelPiS_ii)
        .other          _Z15histogramKernelPiS_ii,@"STO_CUDA_ENTRY STV_DEFAULT"
_Z15histogramKernelPiS_ii:
.text._Z15histogramKernelPiS_ii:
[----:B------:R-:W-:Y:S01]  /*0000*/  LDC R1, c[0x0][0x37c] ;  /* 0x0000df00ff017b82 */ /* 0x000fe20000000800 */
[----:B------:R-:W0:Y:S07]  /*0010*/  S2R R0, SR_TID.X ;  /* 0x0000000000007919 */ /* 0x000e2e0000002100 */
[----:B------:R-:W0:Y:S01]  /*0020*/  S2UR UR4, SR_CTAID.X ;  /* 0x00000000000479c3 */ /* 0x000e220000002500 */
[----:B------:R-:W1:Y:S07]  /*0030*/  LDCU UR5, c[0x0][0x390] ;  /* 0x00007200ff0577ac */ /* 0x000e6e0008000800 */
[----:B------:R-:W0:Y:S02]  /*0040*/  LDC R5, c[0x0][0x360] ;  /* 0x0000d800ff057b82 */ /* 0x000e240000000800 */
[----:B0-----:R-:W-:-:S05]  /*0050*/  IMAD R5, R5, UR4, R0 ;  /* 0x0000000405057c24 */ /* 0x001fca000f8e0200 */
[----:B-1----:R-:W-:-:S13]  /*0060*/  ISETP.GE.AND P0, PT, R5, UR5, PT ;  /* 0x0000000505007c0c */ /* 0x002fda000bf06270 */
[----:B------:R-:W-:Y:S05]  /*0070*/  @P0 EXIT ;  /* 0x000000000000094d */ /* 0x000fea0003800000 */
[----:B------:R-:W0:Y:S01]  /*0080*/  LDC.64 R2, c[0x0][0x380] ;  /* 0x0000e000ff027b82 */ /* 0x000e220000000a00 */
[----:B------:R-:W1:Y:S01]  /*0090*/  LDCU.64 UR4, c[0x0][0x358] ;  /* 0x00006b00ff0477ac */ /* 0x000e620008000a00 */
[----:B------:R-:W2:Y:S01]  /*00a0*/  LDCU UR6, c[0x0][0x394] ;  /* 0x00007280ff0677ac */ /* 0x000ea20008000800 */
[----:B0-----:R-:W-:-:S05]  /*00b0*/  IMAD.WIDE R2, R5, 0x4, R2 ;  /* 0x0000000405027825 */ /* 0x001fca00078e0202 */
[----:B------:R-:W0:Y:S01]  /*00c0*/  LDC.64 R4, c[0x0][0x388] ;  /* 0x0000e200ff047b82 */ /* 0x000e220000000a00 */
[----:B-1----:R-:W2:Y:S01]  /*00d0*/  LDG.E R2, desc[UR4][R2.64] ;  /* 0x0000000402027981 */ /* 0x002ea2000c1e1900 */
[----:B------:R-:W-:Y:S01]  /*00e0*/  HFMA2 R9, -RZ, RZ, 0, 5.9604644775390625e-08 ;  /* 0x00000001ff097431 */ /* 0x000fe200000001ff */
[----:B--2---:R-:W-:-:S05]  /*00f0*/  IADD3 R7, PT, PT, R2, -UR6, RZ ;  /* 0x8000000602077c10 */ /* 0x004fca000fffe0ff */
[----:B0-----:R-:W-:-:S05]  /*0100*/  IMAD.WIDE R4, R7, 0x4, R4 ;  /* 0x0000000407047825 */ /* 0x001fca00078e0204 */
[----:B------:R-:W-:Y:S01]  /*0110*/  REDG.E.ADD.STRONG.GPU desc[UR4][R4.64], R9 ;  /* 0x000000090400798e */ /* 0x000fe2000c12e104 */
[----:B------:R-:W-:Y:S05]  /*0120*/  EXIT ;  /* 0x000000000000794d */ /* 0x000fea0003800000 */
.L_x_0:
[----:B------:R-:W-:-:S00]  /*0130*/  BRA `(.L_x_0) ;  /* 0xfffffffc00fc7947 */ /* 0x000fc0000383ffff */
[----:B------:R-:W-:-:S00]  /*0140*/  NOP ;  /* 0x0000000000007918 */ /* 0x000fc00000000000 */
        /* <DEDUP_REMOVED lines=11> */
.L_x_1:


//--------------------- .nv.shared.reserved.0     --------------------------
	.section	.nv.shared.reserved.0,"aw",@nobits
	.weak		__nv_reservedSMEM_offset_0_alias
	.size		__nv_reservedSMEM_offset_0_alias, 0, 64
	.other		__nv_reservedSMEM_offset_0_alias,@"STO_CUDA_RESERVED_SHARED STV_DEFAULT"
__nv_reservedSMEM_offset_0_alias:
	.zero		0
	.zero		64


//--------------------- .nv.constant0._Z15histogramKernelPiS_ii --------------------------
	.section	.nv.constant0._Z15histogramKernelPiS_ii,"a",@progbits
	.sectionflags	@""
	.align	4
.nv.constant0._Z15histogramKernelPiS_ii:
	.zero		920


//--------------------- SYMBOLS --------------------------

	.type		.nv.reservedSmem.offset0,@object
	.size		.nv.reservedSmem.offset0,0x4
